//
// Generated by NVIDIA NVVM Compiler
// Compiler built on Fri Aug  1 04:29:38 2014 (1406860178)
// Cuda compilation tools, release 6.5, V6.5.14
//

.version 4.1
.target sm_35
.address_size 64


.weak .func  (.param .b32 func_retval0) cudaMalloc(
	.param .b64 cudaMalloc_param_0,
	.param .b64 cudaMalloc_param_1
)
{
	.reg .s32 	%r<2>;


	mov.u32 	%r1, 30;
	st.param.b32	[func_retval0+0], %r1;
	ret;
}

.weak .func  (.param .b32 func_retval0) cudaFuncGetAttributes(
	.param .b64 cudaFuncGetAttributes_param_0,
	.param .b64 cudaFuncGetAttributes_param_1
)
{
	.reg .s32 	%r<2>;


	mov.u32 	%r1, 30;
	st.param.b32	[func_retval0+0], %r1;
	ret;
}

.weak .func  (.param .b32 func_retval0) cudaDeviceGetAttribute(
	.param .b64 cudaDeviceGetAttribute_param_0,
	.param .b32 cudaDeviceGetAttribute_param_1,
	.param .b32 cudaDeviceGetAttribute_param_2
)
{
	.reg .s32 	%r<2>;


	mov.u32 	%r1, 30;
	st.param.b32	[func_retval0+0], %r1;
	ret;
}

.weak .func  (.param .b32 func_retval0) cudaGetDevice(
	.param .b64 cudaGetDevice_param_0
)
{
	.reg .s32 	%r<2>;


	mov.u32 	%r1, 30;
	st.param.b32	[func_retval0+0], %r1;
	ret;
}

.weak .func  (.param .b32 func_retval0) cudaOccupancyMaxActiveBlocksPerMultiprocessor(
	.param .b64 cudaOccupancyMaxActiveBlocksPerMultiprocessor_param_0,
	.param .b64 cudaOccupancyMaxActiveBlocksPerMultiprocessor_param_1,
	.param .b32 cudaOccupancyMaxActiveBlocksPerMultiprocessor_param_2,
	.param .b64 cudaOccupancyMaxActiveBlocksPerMultiprocessor_param_3
)
{
	.reg .s32 	%r<2>;


	mov.u32 	%r1, 30;
	st.param.b32	[func_retval0+0], %r1;
	ret;
}

.visible .entry kernmulRSymm2Dz(
	.param .u64 kernmulRSymm2Dz_param_0,
	.param .u64 kernmulRSymm2Dz_param_1,
	.param .u32 kernmulRSymm2Dz_param_2,
	.param .u32 kernmulRSymm2Dz_param_3
)
{
	.reg .pred 	%p<5>;
	.reg .s32 	%r<19>;
	.reg .f32 	%f<6>;
	.reg .s64 	%rd<9>;


	ld.param.u64 	%rd1, [kernmulRSymm2Dz_param_0];
	ld.param.u64 	%rd2, [kernmulRSymm2Dz_param_1];
	ld.param.u32 	%r3, [kernmulRSymm2Dz_param_2];
	ld.param.u32 	%r4, [kernmulRSymm2Dz_param_3];
	mov.u32 	%r5, %ntid.x;
	mov.u32 	%r6, %ctaid.x;
	mov.u32 	%r7, %tid.x;
	mad.lo.s32 	%r1, %r5, %r6, %r7;
	mov.u32 	%r8, %ntid.y;
	mov.u32 	%r9, %ctaid.y;
	mov.u32 	%r10, %tid.y;
	mad.lo.s32 	%r2, %r8, %r9, %r10;
	setp.ge.s32	%p1, %r2, %r4;
	setp.ge.s32	%p2, %r1, %r3;
	or.pred  	%p3, %p2, %p1;
	@%p3 bra 	BB5_2;

	cvta.to.global.u64 	%rd3, %rd2;
	cvta.to.global.u64 	%rd4, %rd1;
	mad.lo.s32 	%r11, %r2, %r3, %r1;
	shl.b32 	%r12, %r11, 1;
	mul.wide.s32 	%rd5, %r12, 4;
	add.s64 	%rd6, %rd4, %rd5;
	ld.global.f32 	%f1, [%rd6+4];
	shr.u32 	%r13, %r4, 31;
	add.s32 	%r14, %r4, %r13;
	shr.s32 	%r15, %r14, 1;
	setp.gt.s32	%p4, %r2, %r15;
	sub.s32 	%r16, %r4, %r2;
	selp.b32	%r17, %r16, %r2, %p4;
	mad.lo.s32 	%r18, %r17, %r3, %r1;
	mul.wide.s32 	%rd7, %r18, 4;
	add.s64 	%rd8, %rd3, %rd7;
	ld.global.nc.f32 	%f2, [%rd8];
	ld.global.f32 	%f3, [%rd6];
	mul.f32 	%f4, %f3, %f2;
	st.global.f32 	[%rd6], %f4;
	mul.f32 	%f5, %f1, %f2;
	st.global.f32 	[%rd6+4], %f5;

BB5_2:
	ret;
}




// ===== COMPILED SASS (sm_100) =====

	.target	sm_100

	.elftype	@"ET_EXEC"


//--------------------- .note.nv.tkinfo           --------------------------
	.section	.note.nv.tkinfo,"",@"SHT_NOTE"
	.sectionflags	@"SHF_NOTE_NV_TKINFO"
	.tkinfo
        /*0018*/ 	.word	0x00000002
        /*0030*/ 	.string	""
        /*0030*/ 	.string	"ptxas"
        /*0030*/ 	.string	"Cuda compilation tools, release 13.0, V13.0.88"
        /*0030*/ 	.string	"Build cuda_13.0.r13.0/compiler.36424714_0"
        /*0030*/ 	.string	"-arch sm_100 "



//--------------------- .note.nv.cuinfo           --------------------------
	.section	.note.nv.cuinfo,"",@"SHT_NOTE"
	.sectionflags	@"SHF_NOTE_NV_CUINFO"
        /*0018*/ 	.short	0x0002
        /*001a*/ 	.short	0x0023
        /*001c*/ 	.short	0x0082
	.zero		2


//--------------------- .nv.info                  --------------------------
	.section	.nv.info,"",@"SHT_CUDA_INFO"
	.align	4


	//----- nvinfo : EIATTR_REGCOUNT
	.align		4
        /*0000*/ 	.byte	0x04, 0x2f
        /*0002*/ 	.short	(.L_1 - .L_0)
	.align		4
.L_0:
        /*0004*/ 	.word	index@(kernmulRSymm2Dz)
        /*0008*/ 	.word	0x0000000c


	//----- nvinfo : EIATTR_FRAME_SIZE
	.align		4
.L_1:
        /*000c*/ 	.byte	0x04, 0x11
        /*000e*/ 	.short	(.L_3 - .L_2)
	.align		4
.L_2:
        /*0010*/ 	.word	index@(kernmulRSymm2Dz)
        /*0014*/ 	.word	0x00000000


	//----- nvinfo : EIATTR_MIN_STACK_SIZE
	.align		4
.L_3:
        /*0018*/ 	.byte	0x04, 0x12
        /*001a*/ 	.short	(.L_5 - .L_4)
	.align		4
.L_4:
        /*001c*/ 	.word	index@(kernmulRSymm2Dz)
        /*0020*/ 	.word	0x00000000
.L_5:


//--------------------- .nv.compat                --------------------------
	.section	.nv.compat,"",@"SHT_CUDA_COMPAT_INFO"
	.align	4
        /*0000*/ 	.byte	0x02, 0x09, 0x00, 0x00, 0x02, 0x02, 0x01, 0x00, 0x02, 0x05, 0x05, 0x00, 0x03, 0x07, 0x01, 0x01
        /*0010*/ 	.byte	0x02, 0x03, 0x00, 0x00, 0x02, 0x06, 0x01, 0x00, 0x04, 0x0b, 0x08, 0x00, 0x09, 0x00, 0x00, 0x00
        /*0020*/ 	.byte	0x00, 0x00, 0x00, 0x00


//--------------------- .nv.info.kernmulRSymm2Dz  --------------------------
	.section	.nv.info.kernmulRSymm2Dz,"",@"SHT_CUDA_INFO"
	.sectionflags	@""
	.align	4


	//----- nvinfo : EIATTR_CUDA_API_VERSION
	.align		4
        /*0000*/ 	.byte	0x04, 0x37
        /*0002*/ 	.short	(.L_7 - .L_6)
.L_6:
        /*0004*/ 	.word	0x00000082


	//----- nvinfo : EIATTR_KPARAM_INFO
	.align		4
.L_7:
        /*0008*/ 	.byte	0x04, 0x17
        /*000a*/ 	.short	(.L_9 - .L_8)
.L_8:
        /*000c*/ 	.word	0x00000000
        /*0010*/ 	.short	0x0003
        /*0012*/ 	.short	0x0014
        /*0014*/ 	.byte	0x00, 0xf0, 0x11, 0x00


	//----- nvinfo : EIATTR_KPARAM_INFO
	.align		4
.L_9:
        /*0018*/ 	.byte	0x04, 0x17
        /*001a*/ 	.short	(.L_11 - .L_10)
.L_10:
        /*001c*/ 	.word	0x00000000
        /*0020*/ 	.short	0x0002
        /*0022*/ 	.short	0x0010
        /*0024*/ 	.byte	0x00, 0xf0, 0x11, 0x00


	//----- nvinfo : EIATTR_KPARAM_INFO
	.align		4
.L_11:
        /*0028*/ 	.byte	0x04, 0x17
        /*002a*/ 	.short	(.L_13 - .L_12)
.L_12:
        /*002c*/ 	.word	0x00000000
        /*0030*/ 	.short	0x0001
        /*0032*/ 	.short	0x0008
        /*0034*/ 	.byte	0x00, 0xf0, 0x21, 0x00


	//----- nvinfo : EIATTR_KPARAM_INFO
	.align		4
.L_13:
        /*0038*/ 	.byte	0x04, 0x17
        /*003a*/ 	.short	(.L_15 - .L_14)
.L_14:
        /*003c*/ 	.word	0x00000000
        /*0040*/ 	.short	0x0000
        /*0042*/ 	.short	0x0000
        /*0044*/ 	.byte	0x00, 0xf0, 0x21, 0x00


	//----- nvinfo : EIATTR_SPARSE_MMA_MASK
	.align		4
.L_15:
        /*0048*/ 	.byte	0x03, 0x50
        /*004a*/ 	.short	0x0000


	//----- nvinfo : EIATTR_MAXREG_COUNT
	.align		4
        /*004c*/ 	.byte	0x03, 0x1b
        /*004e*/ 	.short	0x00ff


	//----- nvinfo : EIATTR_MERCURY_ISA_VERSION
	.align		4
        /*0050*/ 	.byte	0x03, 0x5f
        /*0052*/ 	.short	0x0101


	//----- nvinfo : EIATTR_VRC_CTA_INIT_COUNT
	.align		4
        /*0054*/ 	.byte	0x02, 0x4a
	.zero		1
	.zero		1


	//----- nvinfo : EIATTR_EXIT_INSTR_OFFSETS
	.align		4
        /*0058*/ 	.byte	0x04, 0x1c
        /*005a*/ 	.short	(.L_17 - .L_16)


	//   ....[0]....
.L_16:
        /*005c*/ 	.word	0x000000c0


	//   ....[1]....
        /*0060*/ 	.word	0x00000200


	//----- nvinfo : EIATTR_CBANK_PARAM_SIZE
	.align		4
.L_17:
        /*0064*/ 	.byte	0x03, 0x19
        /*0066*/ 	.short	0x0018


	//----- nvinfo : EIATTR_PARAM_CBANK
	.align		4
        /*0068*/ 	.byte	0x04, 0x0a
        /*006a*/ 	.short	(.L_19 - .L_18)
	.align		4
.L_18:
        /*006c*/ 	.word	index@(.nv.constant0.kernmulRSymm2Dz)
        /*0070*/ 	.short	0x0380
        /*0072*/ 	.short	0x0018


	//----- nvinfo : EIATTR_SW_WAR
	.align		4
.L_19:
        /*0074*/ 	.byte	0x04, 0x36
        /*0076*/ 	.short	(.L_21 - .L_20)
.L_20:
        /*0078*/ 	.word	0x00000008
.L_21:


//--------------------- .nv.callgraph             --------------------------
	.section	.nv.callgraph,"",@"SHT_CUDA_CALLGRAPH"
	.align	4
	.sectionentsize	8
	.align		4
        /*0000*/ 	.word	0x00000000
	.align		4
        /*0004*/ 	.word	0xffffffff
	.align		4
        /*0008*/ 	.word	0x00000000
	.align		4
        /*000c*/ 	.word	0xfffffffe
	.align		4
        /*0010*/ 	.word	0x00000000
	.align		4
        /*0014*/ 	.word	0xfffffffd
	.align		4
        /*0018*/ 	.word	0x00000000
	.align		4
        /*001c*/ 	.word	0xfffffffc


//--------------------- .text.kernmulRSymm2Dz     --------------------------
	.section	.text.kernmulRSymm2Dz,"ax",@progbits
	.align	128
        .global         kernmulRSymm2Dz
        .type           kernmulRSymm2Dz,@function
        .size           kernmulRSymm2Dz,(.L_x_1 - kernmulRSymm2Dz)
        .other          kernmulRSymm2Dz,@"STO_CUDA_ENTRY STV_DEFAULT"
kernmulRSymm2Dz:
.text.kernmulRSymm2Dz:
[----:B------:R-:W-:Y:S01]  /*0000*/  LDC R1, c[0x0][0x37c] ;  /* 0x0000df00ff017b82 */ /* 0x000fe20000000800 */
[----:B------:R-:W0:Y:S01]  /*0010*/  S2R R7, SR_CTAID.Y ;  /* 0x0000000000077919 */ /* 0x000e220000002600 */
[----:B------:R-:W1:Y:S01]  /*0020*/  LDCU UR4, c[0x0][0x360] ;  /* 0x00006c00ff0477ac */ /* 0x000e620008000800 */
[----:B------:R-:W0:Y:S01]  /*0030*/  S2R R2, SR_TID.Y ;  /* 0x0000000000027919 */ /* 0x000e220000002200 */
[----:B------:R-:W0:Y:S01]  /*0040*/  LDCU UR5, c[0x0][0x364] ;  /* 0x00006c80ff0577ac */ /* 0x000e220008000800 */
[----:B------:R-:W1:Y:S01]  /*0050*/  S2R R0, SR_CTAID.X ;  /* 0x0000000000007919 */ /* 0x000e620000002500 */
[----:B------:R-:W2:Y:S01]  /*0060*/  LDCU.64 UR6, c[0x0][0x390] ;  /* 0x00007200ff0677ac */ /* 0x000ea20008000a00 */
[----:B------:R-:W1:Y:S01]  /*0070*/  S2R R3, SR_TID.X ;  /* 0x0000000000037919 */ /* 0x000e620000002100 */
[----:B0-----:R-:W-:-:S05]  /*0080*/  IMAD R7, R7, UR5, R2 ;  /* 0x0000000507077c24 */ /* 0x001fca000f8e0202 */
[----:B--2---:R-:W-:Y:S01]  /*0090*/  ISETP.GE.AND P0, PT, R7, UR7, PT ;  /* 0x0000000707007c0c */ /* 0x004fe2000bf06270 */
[----:B-1----:R-:W-:-:S05]  /*00a0*/  IMAD R0, R0, UR4, R3 ;  /* 0x0000000400007c24 */ /* 0x002fca000f8e0203 */
[----:B------:R-:W-:-:S13]  /*00b0*/  ISETP.GE.OR P0, PT, R0, UR6, P0 ;  /* 0x0000000600007c0c */ /* 0x000fda0008706670 */
[----:B------:R-:W-:Y:S05]  /*00c0*/  @P0 EXIT ;  /* 0x000000000000094d */ /* 0x000fea0003800000 */
[----:B------:R-:W-:Y:S01]  /*00d0*/  ULEA.HI UR4, UR7, UR7, URZ, 0x1 ;  /* 0x0000000707047291 */ /* 0x000fe2000f8f08ff */
[----:B------:R-:W0:Y:S01]  /*00e0*/  LDC.64 R4, c[0x0][0x388] ;  /* 0x0000e200ff047b82 */ /* 0x000e220000000a00 */
[----:B------:R-:W-:Y:S02]  /*00f0*/  IMAD R6, R7, UR6, R0 ;  /* 0x0000000607067c24 */ /* 0x000fe4000f8e0200 */
[----:B------:R-:W-:-:S03]  /*0100*/  USHF.R.S32.HI UR4, URZ, 0x1, UR4 ;  /* 0x00000001ff047899 */ /* 0x000fc60008011404 */
[----:B------:R-:W-:Y:S02]  /*0110*/  SHF.L.U32 R9, R6, 0x1, RZ ;  /* 0x0000000106097819 */ /* 0x000fe400000006ff */
[----:B------:R-:W1:Y:S01]  /*0120*/  LDC.64 R2, c[0x0][0x380] ;  /* 0x0000e000ff027b82 */ /* 0x000e620000000a00 */
[----:B------:R-:W-:-:S05]  /*0130*/  ISETP.GT.AND P0, PT, R7, UR4, PT ;  /* 0x0000000407007c0c */ /* 0x000fca000bf04270 */
[----:B------:R-:W2:Y:S08]  /*0140*/  LDCU.64 UR4, c[0x0][0x358] ;  /* 0x00006b00ff0477ac */ /* 0x000eb00008000a00 */
[----:B------:R-:W-:-:S05]  /*0150*/  @P0 IADD3 R7, PT, PT, -R7, UR7, RZ ;  /* 0x0000000707070c10 */ /* 0x000fca000fffe1ff */
[----:B------:R-:W-:-:S04]  /*0160*/  IMAD R7, R7, UR6, R0 ;  /* 0x0000000607077c24 */ /* 0x000fc8000f8e0200 */
[----:B0-----:R-:W-:-:S04]  /*0170*/  IMAD.WIDE R4, R7, 0x4, R4 ;  /* 0x0000000407047825 */ /* 0x001fc800078e0204 */
[----:B-1----:R-:W-:Y:S02]  /*0180*/  IMAD.WIDE R2, R9, 0x4, R2 ;  /* 0x0000000409027825 */ /* 0x002fe400078e0202 */
[----:B--2---:R-:W2:Y:S04]  /*0190*/  LDG.E.CONSTANT R5, desc[UR4][R4.64] ;  /* 0x0000000404057981 */ /* 0x004ea8000c1e9900 */
[----:B------:R-:W2:Y:S04]  /*01a0*/  LDG.E R6, desc[UR4][R2.64] ;  /* 0x0000000402067981 */ /* 0x000ea8000c1e1900 */
[----:B------:R-:W3:Y:S01]  /*01b0*/  LDG.E R0, desc[UR4][R2.64+0x4] ;  /* 0x0000040402007981 */ /* 0x000ee2000c1e1900 */
[----:B--2---:R-:W-:Y:S01]  /*01c0*/  FMUL R7, R5, R6 ;  /* 0x0000000605077220 */ /* 0x004fe20000400000 */
[----:B---3--:R-:W-:-:S04]  /*01d0*/  FMUL R9, R0, R5 ;  /* 0x0000000500097220 */ /* 0x008fc80000400000 */
[----:B------:R-:W-:Y:S04]  /*01e0*/  STG.E desc[UR4][R2.64], R7 ;  /* 0x0000000702007986 */ /* 0x000fe8000c101904 */
[----:B------:R-:W-:Y:S01]  /*01f0*/  STG.E desc[UR4][R2.64+0x4], R9 ;  /* 0x0000040902007986 */ /* 0x000fe2000c101904 */
[----:B------:R-:W-:Y:S05]  /*0200*/  EXIT ;  /* 0x000000000000794d */ /* 0x000fea0003800000 */
.L_x_0:
[----:B------:R-:W-:-:S00]  /*0210*/  BRA `(.L_x_0) ;  /* 0xfffffffc00fc7947 */ /* 0x000fc0000383ffff */
[----:B------:R-:W-:-:S00]  /*0220*/  NOP ;  /* 0x0000000000007918 */ /* 0x000fc00000000000 */
        /* <DEDUP_REMOVED lines=13> */
.L_x_1:


//--------------------- .nv.shared.reserved.0     --------------------------
	.section	.nv.shared.reserved.0,"aw",@nobits
	.weak		__nv_reservedSMEM_offset_0_alias
	.size		__nv_reservedSMEM_offset_0_alias, 0, 64
	.other		__nv_reservedSMEM_offset_0_alias,@"STO_CUDA_RESERVED_SHARED STV_DEFAULT"
__nv_reservedSMEM_offset_0_alias:
	.zero		0
	.zero		64


//--------------------- .nv.constant0.kernmulRSymm2Dz --------------------------
	.section	.nv.constant0.kernmulRSymm2Dz,"a",@progbits
	.sectionflags	@""
	.align	4
.nv.constant0.kernmulRSymm2Dz:
	.zero		920


//--------------------- SYMBOLS --------------------------

	.type		.nv.reservedSmem.offset0,@object
	.size		.nv.reservedSmem.offset0,0x4
